	.headerflags	@"EF_CUDA_TEXMODE_UNIFIED EF_CUDA_64BIT_ADDRESS EF_CUDA_ACCELERATORS EF_CUDA_SM90 EF_CUDA_VIRTUAL_SM(EF_CUDA_SM90)"
	.elftype	@"ET_EXEC"


//--------------------- .nv.info                  --------------------------
	.section	.nv.info,"",@"SHT_CUDA_INFO"
	.align	4


	//----- nvinfo : EIATTR_REGCOUNT
	.align		4
        /*0000*/ 	.byte	0x04, 0x2f
        /*0002*/ 	.short	(.L_1 - .L_0)
	.align		4
.L_0:
        /*0004*/ 	.word	index@(triton_poi_fused__to_copy_arange_clamp_mul_sub_5)
        /*0008*/ 	.word	0x00000008


	//----- nvinfo : EIATTR_MIN_STACK_SIZE
	.align		4
.L_1:
        /*000c*/ 	.byte	0x04, 0x12
        /*000e*/ 	.short	(.L_3 - .L_2)
	.align		4
.L_2:
        /*0010*/ 	.word	index@(triton_poi_fused__to_copy_arange_clamp_mul_sub_5)
        /*0014*/ 	.word	0x00000000


	//----- nvinfo : EIATTR_FRAME_SIZE
	.align		4
.L_3:
        /*0018*/ 	.byte	0x04, 0x11
        /*001a*/ 	.short	(.L_5 - .L_4)
	.align		4
.L_4:
        /*001c*/ 	.word	index@(triton_poi_fused__to_copy_arange_clamp_mul_sub_5)
        /*0020*/ 	.word	0x00000000


	//----- nvinfo : EIATTR_MIN_STACK_SIZE
	.align		4
.L_5:
        /*0024*/ 	.byte	0x04, 0x12
        /*0026*/ 	.short	(.L_7 - .L_6)
	.align		4
.L_6:
        /*0028*/ 	.word	index@(triton_poi_fused__to_copy_arange_clamp_mul_sub_5)
        /*002c*/ 	.word	0x00000000
.L_7:


//--------------------- .nv.info.triton_poi_fused__to_copy_arange_clamp_mul_sub_5 --------------------------
	.section	.nv.info.triton_poi_fused__to_copy_arange_clamp_mul_sub_5,"",@"SHT_CUDA_INFO"
	.sectionflags	@""
	.align	4


	//----- nvinfo : EIATTR_CUDA_API_VERSION
	.align		4
        /*0000*/ 	.byte	0x04, 0x37
        /*0002*/ 	.short	(.L_9 - .L_8)
.L_8:
        /*0004*/ 	.word	0x0000007c


	//----- nvinfo : EIATTR_KPARAM_INFO
	.align		4
.L_9:
        /*0008*/ 	.byte	0x04, 0x17
        /*000a*/ 	.short	(.L_11 - .L_10)
.L_10:
        /*000c*/ 	.word	0x00000000
        /*0010*/ 	.short	0x0001
        /*0012*/ 	.short	0x0008
        /*0014*/ 	.byte	0x00, 0xf0, 0x11, 0x00


	//----- nvinfo : EIATTR_KPARAM_INFO
	.align		4
.L_11:
        /*0018*/ 	.byte	0x04, 0x17
        /*001a*/ 	.short	(.L_13 - .L_12)
.L_12:
        /*001c*/ 	.word	0x00000000
        /*0020*/ 	.short	0x0000
        /*0022*/ 	.short	0x0000
        /*0024*/ 	.byte	0x00, 0xf4, 0x21, 0x00


	//----- nvinfo : EIATTR_SPARSE_MMA_MASK
	.align		4
.L_13:
        /*0028*/ 	.byte	0x03, 0x50
        /*002a*/ 	.short	0x0000


	//----- nvinfo : EIATTR_MAXREG_COUNT
	.align		4
        /*002c*/ 	.byte	0x03, 0x1b
        /*002e*/ 	.short	0x00ff


	//----- nvinfo : EIATTR_EXIT_INSTR_OFFSETS
	.align		4
        /*0030*/ 	.byte	0x04, 0x1c
        /*0032*/ 	.short	(.L_15 - .L_14)


	//   ....[0]....
.L_14:
        /*0034*/ 	.word	0x00000090


	//   ....[1]....
        /*0038*/ 	.word	0x000000c0


	//----- nvinfo : EIATTR_REQNTID
	.align		4
.L_15:
        /*003c*/ 	.byte	0x04, 0x10
        /*003e*/ 	.short	(.L_17 - .L_16)
.L_16:
        /*0040*/ 	.word	0x00000020
        /*0044*/ 	.word	0x00000001
        /*0048*/ 	.word	0x00000001


	//----- nvinfo : EIATTR_CBANK_PARAM_SIZE
	.align		4
.L_17:
        /*004c*/ 	.byte	0x03, 0x19
        /*004e*/ 	.short	0x000c


	//----- nvinfo : EIATTR_PARAM_CBANK
	.align		4
        /*0050*/ 	.byte	0x04, 0x0a
        /*0052*/ 	.short	(.L_19 - .L_18)
	.align		4
.L_18:
        /*0054*/ 	.word	index@(.nv.constant0.triton_poi_fused__to_copy_arange_clamp_mul_sub_5)
        /*0058*/ 	.short	0x0210
        /*005a*/ 	.short	0x000c


	//----- nvinfo : EIATTR_SW_WAR
	.align		4
.L_19:
        /*005c*/ 	.byte	0x04, 0x36
        /*005e*/ 	.short	(.L_21 - .L_20)
.L_20:
        /*0060*/ 	.word	0x00000008
.L_21:


//--------------------- .nv.callgraph             --------------------------
	.section	.nv.callgraph,"",@"SHT_CUDA_CALLGRAPH"
	.align	4
	.sectionentsize	8
	.align		4
        /*0000*/ 	.word	0x00000000
	.align		4
        /*0004*/ 	.word	0xffffffff
	.align		4
        /*0008*/ 	.word	0x00000000
	.align		4
        /*000c*/ 	.word	0xfffffffe
	.align		4
        /*0010*/ 	.word	0x00000000
	.align		4
        /*0014*/ 	.word	0xfffffffd
	.align		4
        /*0018*/ 	.word	0x00000000
	.align		4
        /*001c*/ 	.word	0xfffffffc


//--------------------- .text.triton_poi_fused__to_copy_arange_clamp_mul_sub_5 --------------------------
	.section	.text.triton_poi_fused__to_copy_arange_clamp_mul_sub_5,"ax",@progbits
	.align	128
        .global         triton_poi_fused__to_copy_arange_clamp_mul_sub_5
        .type           triton_poi_fused__to_copy_arange_clamp_mul_sub_5,@function
        .size           triton_poi_fused__to_copy_arange_clamp_mul_sub_5,(.L_x_1 - triton_poi_fused__to_copy_arange_clamp_mul_sub_5)
        .other          triton_poi_fused__to_copy_arange_clamp_mul_sub_5,@"STO_CUDA_ENTRY STV_DEFAULT"
triton_poi_fused__to_copy_arange_clamp_mul_sub_5:
.text.triton_poi_fused__to_copy_arange_clamp_mul_sub_5:
[----:B------:R-:W0:Y:S02]  /*0000*/  LDC R1, c[0x0][0x28] ;  /* 0x00000a00ff017b82 */ /* 0x000e240000000800 */
[----:B------:R-:W1:Y:S01]  /*0010*/  S2R R0, SR_TID.X ;  /* 0x0000000000007919 */ /* 0x000e620000002100 */
[----:B------:R-:W2:Y:S01]  /*0020*/  LDC.64 R2, c[0x0][0x210] ;  /* 0x00008400ff027b82 */ /* 0x000ea20000000a00 */
[----:B------:R-:W3:Y:S01]  /*0030*/  S2R R5, SR_CTAID.X ;  /* 0x0000000000057919 */ /* 0x000ee20000002500 */
[----:B-1----:R-:W-:-:S05]  /*0040*/  IMAD.SHL.U32 R0, R0, 0x2, RZ ;  /* 0x0000000200007824 */ /* 0x002fca00078e00ff */
[----:B------:R-:W-:-:S04]  /*0050*/  LOP3.LUT R0, R0, 0x3e, RZ, 0xc0, !PT ;  /* 0x0000003e00007812 */ /* 0x000fc800078ec0ff */
[----:B---3--:R-:W-:-:S04]  /*0060*/  LEA R5, R5, R0, 0x6 ;  /* 0x0000000005057211 */ /* 0x008fc800078e30ff */
[C---:B------:R-:W-:Y:S01]  /*0070*/  ISETP.GE.AND P0, PT, R5.reuse, 0x40, PT ;  /* 0x000000400500780c */ /* 0x040fe20003f06270 */
[----:B--2---:R-:W-:-:S12]  /*0080*/  IMAD.WIDE R2, R5, 0x4, R2 ;  /* 0x0000000405027825 */ /* 0x004fd800078e0202 */
[----:B------:R-:W-:Y:S05]  /*0090*/  @P0 EXIT ;  /* 0x000000000000094d */ /* 0x000fea0003800000 */
[----:B------:R-:W-:Y:S02]  /*00a0*/  ULDC.64 UR4, c[0x0][0x208] ;  /* 0x0000820000047ab9 */ /* 0x000fe40000000a00 */
[----:B------:R-:W-:Y:S01]  /*00b0*/  STG.E.64 desc[UR4][R2.64], RZ ;  /* 0x000000ff02007986 */ /* 0x000fe2000c101b04 */
[----:B------:R-:W-:Y:S05]  /*00c0*/  EXIT ;  /* 0x000000000000794d */ /* 0x000fea0003800000 */
.L_x_0:
[----:B------:R-:W-:-:S00]  /*00d0*/  BRA `(.L_x_0) ;  /* 0xfffffffc00fc7947 */ /* 0x000fc0000383ffff */
[----:B------:R-:W-:-:S00]  /*00e0*/  NOP ;  /* 0x0000000000007918 */ /* 0x000fc00000000000 */
        /* <DEDUP_REMOVED lines=9> */
.L_x_1:


//--------------------- .nv.constant0.triton_poi_fused__to_copy_arange_clamp_mul_sub_5 --------------------------
	.section	.nv.constant0.triton_poi_fused__to_copy_arange_clamp_mul_sub_5,"a",@progbits
	.sectionflags	@""
	.align	4
.nv.constant0.triton_poi_fused__to_copy_arange_clamp_mul_sub_5:
	.zero		540
